//
// Generated by NVIDIA NVVM Compiler
//
// Compiler Build ID: CL-36424714
// Cuda compilation tools, release 13.0, V13.0.88
// Based on NVVM 20.0.0
//

.version 9.0
.target sm_100
.address_size 64

	// .globl	_Z41Sum_vec_on_GPU_without_shared_interleavedPfS_i
.extern .func  (.param .b32 func_retval0) vprintf
(
	.param .b64 vprintf_param_0,
	.param .b64 vprintf_param_1
)
;
.global .align 1 .b8 $str[24] = {37, 100, 44, 32, 37, 100, 44, 32, 37, 100, 44, 32, 37, 46, 49, 102, 44, 32, 37, 46, 49, 102, 10};
.extern .shared .align 16 .b8 s_array[];

.visible .entry _Z41Sum_vec_on_GPU_without_shared_interleavedPfS_i(
	.param .u64 .ptr .align 1 _Z41Sum_vec_on_GPU_without_shared_interleavedPfS_i_param_0,
	.param .u64 .ptr .align 1 _Z41Sum_vec_on_GPU_without_shared_interleavedPfS_i_param_1,
	.param .u32 _Z41Sum_vec_on_GPU_without_shared_interleavedPfS_i_param_2
)
{
	.local .align 16 .b8 	__local_depot0[32];
	.reg .b64 	%SP;
	.reg .b64 	%SPL;
	.reg .pred 	%p<6>;
	.reg .b32 	%r<12>;
	.reg .b32 	%f<7>;
	.reg .b64 	%rd<19>;
	.reg .b64 	%fd<3>;

	mov.u64 	%SPL, __local_depot0;
	cvta.local.u64 	%SP, %SPL;
	ld.param.u64 	%rd4, [_Z41Sum_vec_on_GPU_without_shared_interleavedPfS_i_param_0];
	ld.param.u64 	%rd3, [_Z41Sum_vec_on_GPU_without_shared_interleavedPfS_i_param_1];
	ld.param.u32 	%r6, [_Z41Sum_vec_on_GPU_without_shared_interleavedPfS_i_param_2];
	cvta.to.global.u64 	%rd5, %rd4;
	add.u64 	%rd6, %SP, 0;
	add.u64 	%rd7, %SPL, 0;
	mov.u32 	%r1, %tid.x;
	mov.u32 	%r11, %ntid.x;
	mov.u32 	%r3, %ctaid.x;
	mul.lo.s32 	%r7, %r11, %r3;
	add.s32 	%r8, %r7, %r1;
	mul.wide.u32 	%rd8, %r7, 4;
	add.s64 	%rd1, %rd5, %rd8;
	ld.global.f32 	%f1, [%rd1];
	cvt.f64.f32 	%fd1, %f1;
	mul.wide.s32 	%rd9, %r8, 4;
	add.s64 	%rd10, %rd5, %rd9;
	ld.global.f32 	%f2, [%rd10];
	cvt.f64.f32 	%fd2, %f2;
	st.local.v2.u32 	[%rd7], {%r1, %r8};
	st.local.u32 	[%rd7+8], %r3;
	st.local.v2.f64 	[%rd7+16], {%fd1, %fd2};
	mov.u64 	%rd11, $str;
	cvta.global.u64 	%rd12, %rd11;
	{ // callseq 0, 0
	.param .b64 param0;
	st.param.b64 	[param0], %rd12;
	.param .b64 param1;
	st.param.b64 	[param1], %rd6;
	.param .b32 retval0;
	call.uni (retval0), 
	vprintf, 
	(
	param0, 
	param1
	);
	ld.param.b32 	%r9, [retval0];
	} // callseq 0
	setp.gt.s32 	%p1, %r8, %r6;
	@%p1 bra 	$L__BB0_8;
	setp.lt.u32 	%p2, %r11, 2;
	@%p2 bra 	$L__BB0_6;
	mul.wide.u32 	%rd13, %r1, 4;
	add.s64 	%rd2, %rd1, %rd13;
$L__BB0_3:
	shr.u32 	%r5, %r11, 1;
	setp.ge.u32 	%p3, %r1, %r5;
	@%p3 bra 	$L__BB0_5;
	mul.wide.u32 	%rd14, %r5, 4;
	add.s64 	%rd15, %rd2, %rd14;
	ld.global.f32 	%f3, [%rd15];
	ld.global.f32 	%f4, [%rd2];
	add.f32 	%f5, %f3, %f4;
	st.global.f32 	[%rd2], %f5;
$L__BB0_5:
	bar.sync 	0;
	setp.gt.u32 	%p4, %r11, 3;
	mov.u32 	%r11, %r5;
	@%p4 bra 	$L__BB0_3;
$L__BB0_6:
	setp.ne.s32 	%p5, %r1, 0;
	@%p5 bra 	$L__BB0_8;
	ld.global.f32 	%f6, [%rd1];
	cvta.to.global.u64 	%rd16, %rd3;
	mul.wide.u32 	%rd17, %r3, 4;
	add.s64 	%rd18, %rd16, %rd17;
	st.global.f32 	[%rd18], %f6;
$L__BB0_8:
	ret;

}
	// .globl	_Z38Sum_vec_on_GPU_with_shared_interleavedPfS_i
.visible .entry _Z38Sum_vec_on_GPU_with_shared_interleavedPfS_i(
	.param .u64 .ptr .align 1 _Z38Sum_vec_on_GPU_with_shared_interleavedPfS_i_param_0,
	.param .u64 .ptr .align 1 _Z38Sum_vec_on_GPU_with_shared_interleavedPfS_i_param_1,
	.param .u32 _Z38Sum_vec_on_GPU_with_shared_interleavedPfS_i_param_2
)
{
	.local .align 16 .b8 	__local_depot1[32];
	.reg .b64 	%SP;
	.reg .b64 	%SPL;
	.reg .pred 	%p<8>;
	.reg .b32 	%r<22>;
	.reg .b32 	%f<8>;
	.reg .b64 	%rd<21>;
	.reg .b64 	%fd<3>;

	mov.u64 	%SPL, __local_depot1;
	cvta.local.u64 	%SP, %SPL;
	ld.param.u64 	%rd5, [_Z38Sum_vec_on_GPU_with_shared_interleavedPfS_i_param_0];
	ld.param.u64 	%rd4, [_Z38Sum_vec_on_GPU_with_shared_interleavedPfS_i_param_1];
	ld.param.u32 	%r13, [_Z38Sum_vec_on_GPU_with_shared_interleavedPfS_i_param_2];
	cvta.to.global.u64 	%rd1, %rd5;
	mov.u32 	%r1, %tid.x;
	mov.u32 	%r21, %ntid.x;
	mov.u32 	%r3, %ctaid.x;
	mul.lo.s32 	%r4, %r21, %r3;
	add.s32 	%r20, %r4, %r1;
	setp.ge.s32 	%p1, %r20, %r13;
	shl.b32 	%r14, %r1, 2;
	mov.u32 	%r15, s_array;
	add.s32 	%r6, %r15, %r14;
	@%p1 bra 	$L__BB1_3;
	mov.u32 	%r16, %nctaid.x;
	mul.lo.s32 	%r7, %r21, %r16;
$L__BB1_2:
	mul.wide.s32 	%rd6, %r20, 4;
	add.s64 	%rd7, %rd1, %rd6;
	ld.global.f32 	%f1, [%rd7];
	st.shared.f32 	[%r6], %f1;
	add.s32 	%r20, %r20, %r7;
	bar.sync 	0;
	setp.lt.s32 	%p2, %r20, %r13;
	@%p2 bra 	$L__BB1_2;
$L__BB1_3:
	add.u64 	%rd8, %SP, 0;
	add.u64 	%rd9, %SPL, 0;
	ld.shared.f32 	%f2, [%r6];
	cvt.f64.f32 	%fd1, %f2;
	mul.wide.s32 	%rd10, %r20, 4;
	add.s64 	%rd11, %rd1, %rd10;
	ld.global.f32 	%f3, [%rd11];
	cvt.f64.f32 	%fd2, %f3;
	st.local.v2.u32 	[%rd9], {%r1, %r20};
	st.local.u32 	[%rd9+8], %r3;
	st.local.v2.f64 	[%rd9+16], {%fd1, %fd2};
	mov.u64 	%rd12, $str;
	cvta.global.u64 	%rd13, %rd12;
	{ // callseq 1, 0
	.param .b64 param0;
	st.param.b64 	[param0], %rd13;
	.param .b64 param1;
	st.param.b64 	[param1], %rd8;
	.param .b32 retval0;
	call.uni (retval0), 
	vprintf, 
	(
	param0, 
	param1
	);
	ld.param.b32 	%r17, [retval0];
	} // callseq 1
	mul.wide.u32 	%rd14, %r4, 4;
	add.s64 	%rd2, %rd1, %rd14;
	setp.gt.s32 	%p3, %r20, %r13;
	@%p3 bra 	$L__BB1_11;
	setp.lt.u32 	%p4, %r21, 2;
	@%p4 bra 	$L__BB1_9;
	mul.wide.u32 	%rd15, %r1, 4;
	add.s64 	%rd3, %rd2, %rd15;
$L__BB1_6:
	shr.u32 	%r12, %r21, 1;
	setp.ge.u32 	%p5, %r1, %r12;
	@%p5 bra 	$L__BB1_8;
	mul.wide.u32 	%rd16, %r12, 4;
	add.s64 	%rd17, %rd3, %rd16;
	ld.global.f32 	%f4, [%rd17];
	ld.global.f32 	%f5, [%rd3];
	add.f32 	%f6, %f4, %f5;
	st.global.f32 	[%rd3], %f6;
$L__BB1_8:
	bar.sync 	0;
	setp.gt.u32 	%p6, %r21, 3;
	mov.u32 	%r21, %r12;
	@%p6 bra 	$L__BB1_6;
$L__BB1_9:
	setp.ne.s32 	%p7, %r1, 0;
	@%p7 bra 	$L__BB1_11;
	ld.global.f32 	%f7, [%rd2];
	cvta.to.global.u64 	%rd18, %rd4;
	mul.wide.u32 	%rd19, %r3, 4;
	add.s64 	%rd20, %rd18, %rd19;
	st.global.f32 	[%rd20], %f7;
$L__BB1_11:
	ret;

}


// ===== COMPILED SASS (sm_100) =====

	.target	sm_100

	.elftype	@"ET_EXEC"


//--------------------- .note.nv.tkinfo           --------------------------
	.section	.note.nv.tkinfo,"",@"SHT_NOTE"
	.sectionflags	@"SHF_NOTE_NV_TKINFO"
	.tkinfo
        /*0018*/ 	.word	0x00000002
        /*0030*/ 	.string	""
        /*0030*/ 	.string	"ptxas"
        /*0030*/ 	.string	"Cuda compilation tools, release 13.0, V13.0.88"
        /*0030*/ 	.string	"Build cuda_13.0.r13.0/compiler.36424714_0"
        /*0030*/ 	.string	"-arch sm_100 -m 64 "



//--------------------- .note.nv.cuinfo           --------------------------
	.section	.note.nv.cuinfo,"",@"SHT_NOTE"
	.sectionflags	@"SHF_NOTE_NV_CUINFO"
        /*0018*/ 	.short	0x0002
        /*001a*/ 	.short	0x0064
        /*001c*/ 	.short	0x0082
	.zero		2


//--------------------- .nv.info                  --------------------------
	.section	.nv.info,"",@"SHT_CUDA_INFO"
	.align	4


	//----- nvinfo : EIATTR_REGCOUNT
	.align		4
        /*0000*/ 	.byte	0x04, 0x2f
        /*0002*/ 	.short	(.L_2 - .L_1)
	.align		4
.L_1:
        /*0004*/ 	.word	index@(_Z41Sum_vec_on_GPU_without_shared_interleavedPfS_i)
        /*0008*/ 	.word	0x00000019


	//----- nvinfo : EIATTR_FRAME_SIZE
	.align		4
.L_2:
        /*000c*/ 	.byte	0x04, 0x11
        /*000e*/ 	.short	(.L_4 - .L_3)
	.align		4
.L_3:
        /*0010*/ 	.word	index@(_Z41Sum_vec_on_GPU_without_shared_interleavedPfS_i)
        /*0014*/ 	.word	0x00000020


	//----- nvinfo : EIATTR_REGCOUNT
	.align		4
.L_4:
        /*0018*/ 	.byte	0x04, 0x2f
        /*001a*/ 	.short	(.L_6 - .L_5)
	.align		4
.L_5:
        /*001c*/ 	.word	index@(_Z38Sum_vec_on_GPU_with_shared_interleavedPfS_i)
        /*0020*/ 	.word	0x00000018


	//----- nvinfo : EIATTR_FRAME_SIZE
	.align		4
.L_6:
        /*0024*/ 	.byte	0x04, 0x11
        /*0026*/ 	.short	(.L_8 - .L_7)
	.align		4
.L_7:
        /*0028*/ 	.word	index@(_Z38Sum_vec_on_GPU_with_shared_interleavedPfS_i)
        /*002c*/ 	.word	0x00000020


	//----- nvinfo : EIATTR_MIN_STACK_SIZE
	.align		4
.L_8:
        /*0030*/ 	.byte	0x04, 0x12
        /*0032*/ 	.short	(.L_10 - .L_9)
	.align		4
.L_9:
        /*0034*/ 	.word	index@(_Z38Sum_vec_on_GPU_with_shared_interleavedPfS_i)
        /*0038*/ 	.word	0x00000020


	//----- nvinfo : EIATTR_MIN_STACK_SIZE
	.align		4
.L_10:
        /*003c*/ 	.byte	0x04, 0x12
        /*003e*/ 	.short	(.L_12 - .L_11)
	.align		4
.L_11:
        /*0040*/ 	.word	index@(_Z41Sum_vec_on_GPU_without_shared_interleavedPfS_i)
        /*0044*/ 	.word	0x00000020
.L_12:


//--------------------- .nv.compat                --------------------------
	.section	.nv.compat,"",@"SHT_CUDA_COMPAT_INFO"
	.align	4
        /*0000*/ 	.byte	0x02, 0x09, 0x00, 0x00, 0x02, 0x02, 0x01, 0x00, 0x02, 0x05, 0x05, 0x00, 0x03, 0x07, 0x01, 0x01
        /*0010*/ 	.byte	0x02, 0x03, 0x00, 0x00, 0x02, 0x06, 0x01, 0x00, 0x04, 0x0b, 0x08, 0x00, 0x09, 0x00, 0x00, 0x00
        /*0020*/ 	.byte	0x00, 0x00, 0x00, 0x00


//--------------------- .nv.info._Z38Sum_vec_on_GPU_with_shared_interleavedPfS_i --------------------------
	.section	.nv.info._Z38Sum_vec_on_GPU_with_shared_interleavedPfS_i,"",@"SHT_CUDA_INFO"
	.sectionflags	@""
	.align	4


	//----- nvinfo : EIATTR_CUDA_API_VERSION
	.align		4
        /*0000*/ 	.byte	0x04, 0x37
        /*0002*/ 	.short	(.L_14 - .L_13)
.L_13:
        /*0004*/ 	.word	0x00000082


	//----- nvinfo : EIATTR_KPARAM_INFO
	.align		4
.L_14:
        /*0008*/ 	.byte	0x04, 0x17
        /*000a*/ 	.short	(.L_16 - .L_15)
.L_15:
        /*000c*/ 	.word	0x00000000
        /*0010*/ 	.short	0x0002
        /*0012*/ 	.short	0x0010
        /*0014*/ 	.byte	0x00, 0xf0, 0x11, 0x00


	//----- nvinfo : EIATTR_KPARAM_INFO
	.align		4
.L_16:
        /*0018*/ 	.byte	0x04, 0x17
        /*001a*/ 	.short	(.L_18 - .L_17)
.L_17:
        /*001c*/ 	.word	0x00000000
        /*0020*/ 	.short	0x0001
        /*0022*/ 	.short	0x0008
        /*0024*/ 	.byte	0x00, 0xf5, 0x21, 0x00


	//----- nvinfo : EIATTR_KPARAM_INFO
	.align		4
.L_18:
        /*0028*/ 	.byte	0x04, 0x17
        /*002a*/ 	.short	(.L_20 - .L_19)
.L_19:
        /*002c*/ 	.word	0x00000000
        /*0030*/ 	.short	0x0000
        /*0032*/ 	.short	0x0000
        /*0034*/ 	.byte	0x00, 0xf5, 0x21, 0x00


	//----- nvinfo : EIATTR_SPARSE_MMA_MASK
	.align		4
.L_20:
        /*0038*/ 	.byte	0x03, 0x50
        /*003a*/ 	.short	0x0000


	//----- nvinfo : EIATTR_MAXREG_COUNT
	.align		4
        /*003c*/ 	.byte	0x03, 0x1b
        /*003e*/ 	.short	0x00ff


	//----- nvinfo : EIATTR_NUM_BARRIERS
	.align		4
        /*0040*/ 	.byte	0x02, 0x4c
        /*0042*/ 	.byte	0x01
	.zero		1


	//----- nvinfo : EIATTR_EXTERNS
	.align		4
        /*0044*/ 	.byte	0x04, 0x0f
        /*0046*/ 	.short	(.L_22 - .L_21)


	//   ....[0]....
	.align		4
.L_21:
        /*0048*/ 	.word	index@(vprintf)


	//----- nvinfo : EIATTR_MERCURY_ISA_VERSION
	.align		4
.L_22:
        /*004c*/ 	.byte	0x03, 0x5f
        /*004e*/ 	.short	0x0101


	//----- nvinfo : EIATTR_VRC_CTA_INIT_COUNT
	.align		4
        /*0050*/ 	.byte	0x02, 0x4a
	.zero		1
	.zero		1


	//----- nvinfo : EIATTR_SYSCALL_OFFSETS
	.align		4
        /*0054*/ 	.byte	0x04, 0x46
        /*0056*/ 	.short	(.L_24 - .L_23)


	//   ....[0]....
.L_23:
        /*0058*/ 	.word	0x000002e0


	//----- nvinfo : EIATTR_EXIT_INSTR_OFFSETS
	.align		4
.L_24:
        /*005c*/ 	.byte	0x04, 0x1c
        /*005e*/ 	.short	(.L_26 - .L_25)


	//   ....[0]....
.L_25:
        /*0060*/ 	.word	0x00000320


	//   ....[1]....
        /*0064*/ 	.word	0x00000450


	//   ....[2]....
        /*0068*/ 	.word	0x000004a0


	//----- nvinfo : EIATTR_CRS_STACK_SIZE
	.align		4
.L_26:
        /*006c*/ 	.byte	0x04, 0x1e
        /*006e*/ 	.short	(.L_28 - .L_27)
.L_27:
        /*0070*/ 	.word	0x00000000


	//----- nvinfo : EIATTR_CBANK_PARAM_SIZE
	.align		4
.L_28:
        /*0074*/ 	.byte	0x03, 0x19
        /*0076*/ 	.short	0x0014


	//----- nvinfo : EIATTR_PARAM_CBANK
	.align		4
        /*0078*/ 	.byte	0x04, 0x0a
        /*007a*/ 	.short	(.L_30 - .L_29)
	.align		4
.L_29:
        /*007c*/ 	.word	index@(.nv.constant0._Z38Sum_vec_on_GPU_with_shared_interleavedPfS_i)
        /*0080*/ 	.short	0x0380
        /*0082*/ 	.short	0x0014


	//----- nvinfo : EIATTR_SW_WAR
	.align		4
.L_30:
        /*0084*/ 	.byte	0x04, 0x36
        /*0086*/ 	.short	(.L_32 - .L_31)
.L_31:
        /*0088*/ 	.word	0x00000008
.L_32:


//--------------------- .nv.info._Z41Sum_vec_on_GPU_without_shared_interleavedPfS_i --------------------------
	.section	.nv.info._Z41Sum_vec_on_GPU_without_shared_interleavedPfS_i,"",@"SHT_CUDA_INFO"
	.sectionflags	@""
	.align	4


	//----- nvinfo : EIATTR_CUDA_API_VERSION
	.align		4
        /*0000*/ 	.byte	0x04, 0x37
        /*0002*/ 	.short	(.L_34 - .L_33)
.L_33:
        /*0004*/ 	.word	0x00000082


	//----- nvinfo : EIATTR_KPARAM_INFO
	.align		4
.L_34:
        /*0008*/ 	.byte	0x04, 0x17
        /*000a*/ 	.short	(.L_36 - .L_35)
.L_35:
        /*000c*/ 	.word	0x00000000
        /*0010*/ 	.short	0x0002
        /*0012*/ 	.short	0x0010
        /*0014*/ 	.byte	0x00, 0xf0, 0x11, 0x00


	//----- nvinfo : EIATTR_KPARAM_INFO
	.align		4
.L_36:
        /*0018*/ 	.byte	0x04, 0x17
        /*001a*/ 	.short	(.L_38 - .L_37)
.L_37:
        /*001c*/ 	.word	0x00000000
        /*0020*/ 	.short	0x0001
        /*0022*/ 	.short	0x0008
        /*0024*/ 	.byte	0x00, 0xf5, 0x21, 0x00


	//----- nvinfo : EIATTR_KPARAM_INFO
	.align		4
.L_38:
        /*0028*/ 	.byte	0x04, 0x17
        /*002a*/ 	.short	(.L_40 - .L_39)
.L_39:
        /*002c*/ 	.word	0x00000000
        /*0030*/ 	.short	0x0000
        /*0032*/ 	.short	0x0000
        /*0034*/ 	.byte	0x00, 0xf5, 0x21, 0x00


	//----- nvinfo : EIATTR_SPARSE_MMA_MASK
	.align		4
.L_40:
        /*0038*/ 	.byte	0x03, 0x50
        /*003a*/ 	.short	0x0000


	//----- nvinfo : EIATTR_MAXREG_COUNT
	.align		4
        /*003c*/ 	.byte	0x03, 0x1b
        /*003e*/ 	.short	0x00ff


	//----- nvinfo : EIATTR_NUM_BARRIERS
	.align		4
        /*0040*/ 	.byte	0x02, 0x4c
        /*0042*/ 	.byte	0x01
	.zero		1


	//----- nvinfo : EIATTR_EXTERNS
	.align		4
        /*0044*/ 	.byte	0x04, 0x0f
        /*0046*/ 	.short	(.L_42 - .L_41)


	//   ....[0]....
	.align		4
.L_41:
        /*0048*/ 	.word	index@(vprintf)


	//----- nvinfo : EIATTR_MERCURY_ISA_VERSION
	.align		4
.L_42:
        /*004c*/ 	.byte	0x03, 0x5f
        /*004e*/ 	.short	0x0101


	//----- nvinfo : EIATTR_VRC_CTA_INIT_COUNT
	.align		4
        /*0050*/ 	.byte	0x02, 0x4a
	.zero		1
	.zero		1


	//----- nvinfo : EIATTR_SYSCALL_OFFSETS
	.align		4
        /*0054*/ 	.byte	0x04, 0x46
        /*0056*/ 	.short	(.L_44 - .L_43)


	//   ....[0]....
.L_43:
        /*0058*/ 	.word	0x000001d0


	//----- nvinfo : EIATTR_EXIT_INSTR_OFFSETS
	.align		4
.L_44:
        /*005c*/ 	.byte	0x04, 0x1c
        /*005e*/ 	.short	(.L_46 - .L_45)


	//   ....[0]....
.L_45:
        /*0060*/ 	.word	0x00000200


	//   ....[1]....
        /*0064*/ 	.word	0x00000320


	//   ....[2]....
        /*0068*/ 	.word	0x00000370


	//----- nvinfo : EIATTR_CRS_STACK_SIZE
	.align		4
.L_46:
        /*006c*/ 	.byte	0x04, 0x1e
        /*006e*/ 	.short	(.L_48 - .L_47)
.L_47:
        /*0070*/ 	.word	0x00000000


	//----- nvinfo : EIATTR_CBANK_PARAM_SIZE
	.align		4
.L_48:
        /*0074*/ 	.byte	0x03, 0x19
        /*0076*/ 	.short	0x0014


	//----- nvinfo : EIATTR_PARAM_CBANK
	.align		4
        /*0078*/ 	.byte	0x04, 0x0a
        /*007a*/ 	.short	(.L_50 - .L_49)
	.align		4
.L_49:
        /*007c*/ 	.word	index@(.nv.constant0._Z41Sum_vec_on_GPU_without_shared_interleavedPfS_i)
        /*0080*/ 	.short	0x0380
        /*0082*/ 	.short	0x0014


	//----- nvinfo : EIATTR_SW_WAR
	.align		4
.L_50:
        /*0084*/ 	.byte	0x04, 0x36
        /*0086*/ 	.short	(.L_52 - .L_51)
.L_51:
        /*0088*/ 	.word	0x00000008
.L_52:


//--------------------- .nv.callgraph             --------------------------
	.section	.nv.callgraph,"",@"SHT_CUDA_CALLGRAPH"
	.align	4
	.sectionentsize	8
	.align		4
        /*0000*/ 	.word	0x00000000
	.align		4
        /*0004*/ 	.word	0xffffffff
	.align		4
        /*0008*/ 	.word	index@(_Z38Sum_vec_on_GPU_with_shared_interleavedPfS_i)
	.align		4
        /*000c*/ 	.word	index@(vprintf)
	.align		4
        /*0010*/ 	.word	index@(_Z41Sum_vec_on_GPU_without_shared_interleavedPfS_i)
	.align		4
        /*0014*/ 	.word	index@(vprintf)
	.align		4
        /*0018*/ 	.word	0x00000000
	.align		4
        /*001c*/ 	.word	0xfffffffe
	.align		4
        /*0020*/ 	.word	0x00000000
	.align		4
        /*0024*/ 	.word	0xfffffffd
	.align		4
        /*0028*/ 	.word	0x00000000
	.align		4
        /*002c*/ 	.word	0xfffffffc


//--------------------- .nv.constant4             --------------------------
	.section	.nv.constant4,"a",@progbits
	.align	8
	.align		8
.nv.constant4:
        /*0000*/ 	.dword	vprintf
	.align		8
        /*0008*/ 	.dword	$str


//--------------------- .text._Z38Sum_vec_on_GPU_with_shared_interleavedPfS_i --------------------------
	.section	.text._Z38Sum_vec_on_GPU_with_shared_interleavedPfS_i,"ax",@progbits
	.align	128
        .global         _Z38Sum_vec_on_GPU_with_shared_interleavedPfS_i
        .type           _Z38Sum_vec_on_GPU_with_shared_interleavedPfS_i,@function
        .size           _Z38Sum_vec_on_GPU_with_shared_interleavedPfS_i,(.L_x_12 - _Z38Sum_vec_on_GPU_with_shared_interleavedPfS_i)
        .other          _Z38Sum_vec_on_GPU_with_shared_interleavedPfS_i,@"STO_CUDA_ENTRY STV_DEFAULT"
_Z38Sum_vec_on_GPU_with_shared_interleavedPfS_i:
.text._Z38Sum_vec_on_GPU_with_shared_interleavedPfS_i:
[----:B------:R-:W0:Y:S01]  /*0000*/  LDC R1, c[0x0][0x37c] ;  /* 0x0000df00ff017b82 */ /* 0x000e220000000800 */
[----:B------:R-:W1:Y:S01]  /*0010*/  S2R R2, SR_CTAID.X ;  /* 0x0000000000027919 */ /* 0x000e620000002500 */
[----:B------:R-:W2:Y:S06]  /*0020*/  LDCU UR7, c[0x0][0x2fc] ;  /* 0x00005f80ff0777ac */ /* 0x000eac0008000800 */
[----:B------:R-:W3:Y:S01]  /*0030*/  S2UR UR5, SR_CgaCtaId ;  /* 0x00000000000579c3 */ /* 0x000ee20000008800 */
[----:B0-----:R-:W-:Y:S01]  /*0040*/  VIADD R1, R1, 0xffffffe0 ;  /* 0xffffffe001017836 */ /* 0x001fe20000000000 */
[----:B------:R-:W0:Y:S01]  /*0050*/  S2R R16, SR_TID.X ;  /* 0x0000000000107919 */ /* 0x000e220000002100 */
[----:B------:R-:W4:Y:S01]  /*0060*/  LDCU UR8, c[0x0][0x360] ;  /* 0x00006c00ff0877ac */ /* 0x000f220008000800 */
[----:B------:R-:W5:Y:S04]  /*0070*/  LDCU UR38, c[0x0][0x390] ;  /* 0x00007200ff2677ac */ /* 0x000f680008000800 */
[----:B------:R-:W5:Y:S01]  /*0080*/  LDC.64 R12, c[0x0][0x380] ;  /* 0x0000e000ff0c7b82 */ /* 0x000f620000000a00 */
[----:B------:R-:W2:Y:S01]  /*0090*/  LDCU UR6, c[0x0][0x2f8] ;  /* 0x00005f00ff0677ac */ /* 0x000ea20008000800 */
[----:B------:R-:W-:Y:S01]  /*00a0*/  UMOV UR4, 0x400 ;  /* 0x0000040000047882 */ /* 0x000fe20000000000 */
[----:B------:R-:W0:Y:S01]  /*00b0*/  LDCU.64 UR36, c[0x0][0x358] ;  /* 0x00006b00ff2477ac */ /* 0x000e220008000a00 */
[----:B----4-:R-:W-:Y:S01]  /*00c0*/  IMAD.U32 R18, RZ, RZ, UR8 ;  /* 0x00000008ff127e24 */ /* 0x010fe2000f8e00ff */
[----:B---3--:R-:W-:Y:S01]  /*00d0*/  ULEA UR4, UR5, UR4, 0x18 ;  /* 0x0000000405047291 */ /* 0x008fe2000f8ec0ff */
[----:B--2---:R-:W-:Y:S01]  /*00e0*/  IADD3 R6, P1, PT, R1, UR6, RZ ;  /* 0x0000000601067c10 */ /* 0x004fe2000ff3e0ff */
[----:B-1----:R-:W-:-:S03]  /*00f0*/  IMAD R19, R2, UR8, RZ ;  /* 0x0000000802137c24 */ /* 0x002fc6000f8e02ff */
[----:B------:R-:W-:Y:S01]  /*0100*/  IADD3.X R7, PT, PT, RZ, UR7, RZ, P1, !PT ;  /* 0x00000007ff077c10 */ /* 0x000fe20008ffe4ff */
[----:B0-----:R-:W-:Y:S01]  /*0110*/  IMAD.IADD R17, R19, 0x1, R16 ;  /* 0x0000000113117824 */ /* 0x001fe200078e0210 */
[----:B------:R-:W-:-:S04]  /*0120*/  LEA R0, R16, UR4, 0x2 ;  /* 0x0000000410007c11 */ /* 0x000fc8000f8e10ff */
[----:B-----5:R-:W-:-:S13]  /*0130*/  ISETP.GE.AND P0, PT, R17, UR38, PT ;  /* 0x0000002611007c0c */ /* 0x020fda000bf06270 */
[----:B------:R-:W-:Y:S05]  /*0140*/  @P0 BRA `(.L_x_0) ;  /* 0x00000000002c0947 */ /* 0x000fea0003800000 */
[----:B------:R-:W0:Y:S01]  /*0150*/  LDC.64 R8, c[0x0][0x380] ;  /* 0x0000e000ff087b82 */ /* 0x000e220000000a00 */
[----:B------:R-:W1:Y:S02]  /*0160*/  LDCU UR4, c[0x0][0x370] ;  /* 0x00006e00ff0477ac */ /* 0x000e640008000800 */
[----:B-1----:R-:W-:-:S07]  /*0170*/  IMAD R10, R18, UR4, RZ ;  /* 0x00000004120a7c24 */ /* 0x002fce000f8e02ff */
.L_x_1:
[----:B01----:R-:W-:-:S06]  /*0180*/  IMAD.WIDE R4, R17, 0x4, R8 ;  /* 0x0000000411047825 */ /* 0x003fcc00078e0208 */
[----:B------:R-:W2:Y:S01]  /*0190*/  LDG.E R5, desc[UR36][R4.64] ;  /* 0x0000002404057981 */ /* 0x000ea2000c1e1900 */
[----:B------:R-:W-:Y:S01]  /*01a0*/  IADD3 R17, PT, PT, R10, R17, RZ ;  /* 0x000000110a117210 */ /* 0x000fe20007ffe0ff */
[----:B------:R-:W-:Y:S05]  /*01b0*/  WARPSYNC.ALL ;  /* 0x0000000000007948 */ /* 0x000fea0003800000 */
[----:B------:R-:W-:Y:S01]  /*01c0*/  ISETP.GE.AND P0, PT, R17, UR38, PT ;  /* 0x0000002611007c0c */ /* 0x000fe2000bf06270 */
[----:B--2---:R1:W-:Y:S01]  /*01d0*/  STS [R0], R5 ;  /* 0x0000000500007388 */ /* 0x0043e20000000800 */
[----:B------:R-:W-:Y:S11]  /*01e0*/  BAR.SYNC.DEFER_BLOCKING 0x0 ;  /* 0x0000000000007b1d */ /* 0x000ff60000010000 */
[----:B------:R-:W-:Y:S05]  /*01f0*/  @!P0 BRA `(.L_x_1) ;  /* 0xfffffffc00e08947 */ /* 0x000fea000383ffff */
.L_x_0:
[----:B------:R-:W-:Y:S01]  /*0200*/  IMAD.WIDE R12, R17, 0x4, R12 ;  /* 0x00000004110c7825 */ /* 0x000fe200078e020c */
[----:B------:R-:W0:Y:S01]  /*0210*/  LDS R8, [R0] ;  /* 0x0000000000087984 */ /* 0x000e220000000800 */
[----:B------:R-:W-:Y:S01]  /*0220*/  MOV R3, 0x0 ;  /* 0x0000000000037802 */ /* 0x000fe20000000f00 */
[----:B------:R-:W2:Y:S02]  /*0230*/  LDCU.64 UR4, c[0x4][0x8] ;  /* 0x01000100ff0477ac */ /* 0x000ea40008000a00 */
[----:B------:R-:W3:Y:S01]  /*0240*/  LDG.E R10, desc[UR36][R12.64] ;  /* 0x000000240c0a7981 */ /* 0x000ee2000c1e1900 */
[----:B------:R4:W3:Y:S03]  /*0250*/  LDC.64 R14, c[0x4][R3] ;  /* 0x01000000030e7b82 */ /* 0x0008e60000000a00 */
[----:B------:R4:W-:Y:S04]  /*0260*/  STL [R1+0x8], R2 ;  /* 0x0000080201007387 */ /* 0x0009e80000100800 */
[----:B------:R4:W-:Y:S01]  /*0270*/  STL.64 [R1], R16 ;  /* 0x0000001001007387 */ /* 0x0009e20000100a00 */
[----:B--2---:R-:W-:Y:S01]  /*0280*/  IMAD.U32 R4, RZ, RZ, UR4 ;  /* 0x00000004ff047e24 */ /* 0x004fe2000f8e00ff */
[----:B-1----:R-:W-:Y:S01]  /*0290*/  MOV R5, UR5 ;  /* 0x0000000500057c02 */ /* 0x002fe20008000f00 */
[----:B0-----:R-:W-:Y:S08]  /*02a0*/  F2F.F64.F32 R8, R8 ;  /* 0x0000000800087310 */ /* 0x001ff00000201800 */
[----:B---3--:R-:W0:Y:S02]  /*02b0*/  F2F.F64.F32 R10, R10 ;  /* 0x0000000a000a7310 */ /* 0x008e240000201800 */
[----:B0-----:R4:W-:Y:S02]  /*02c0*/  STL.128 [R1+0x10], R8 ;  /* 0x0000100801007387 */ /* 0x0019e40000100c00 */
[----:B------:R-:W-:-:S07]  /*02d0*/  LEPC R20, `(.L_x_2) ;  /* 0x000000001014794e */ /* 0x000fce0000000000 */
[----:B----4-:R-:W-:Y:S05]  /*02e0*/  CALL.ABS.NOINC R14 ;  /* 0x000000000e007343 */ /* 0x010fea0003c00000 */
.L_x_2:
[----:B------:R-:W0:Y:S01]  /*02f0*/  LDCU UR4, c[0x0][0x390] ;  /* 0x00007200ff0477ac */ /* 0x000e220008000800 */
[----:B------:R-:W1:Y:S01]  /*0300*/  LDC.64 R4, c[0x0][0x380] ;  /* 0x0000e000ff047b82 */ /* 0x000e620000000a00 */
[----:B0-----:R-:W-:-:S13]  /*0310*/  ISETP.GT.AND P0, PT, R17, UR4, PT ;  /* 0x0000000411007c0c */ /* 0x001fda000bf04270 */
[----:B------:R-:W-:Y:S05]  /*0320*/  @P0 EXIT ;  /* 0x000000000000094d */ /* 0x000fea0003800000 */
[----:B------:R-:W-:Y:S01]  /*0330*/  ISETP.GE.U32.AND P0, PT, R18, 0x2, PT ;  /* 0x000000021200780c */ /* 0x000fe20003f06070 */
[----:B-1----:R-:W-:-:S12]  /*0340*/  IMAD.WIDE.U32 R4, R19, 0x4, R4 ;  /* 0x0000000413047825 */ /* 0x002fd800078e0004 */
[----:B------:R-:W-:Y:S05]  /*0350*/  @!P0 BRA `(.L_x_3) ;  /* 0x0000000000388947 */ /* 0x000fea0003800000 */
[----:B------:R-:W-:-:S07]  /*0360*/  IMAD.WIDE.U32 R6, R16, 0x4, R4 ;  /* 0x0000000410067825 */ /* 0x000fce00078e0004 */
.L_x_5:
[----:B------:R-:W-:-:S04]  /*0370*/  SHF.R.U32.HI R11, RZ, 0x1, R18 ;  /* 0x00000001ff0b7819 */ /* 0x000fc80000011612 */
[----:B------:R-:W-:-:S13]  /*0380*/  ISETP.GE.U32.AND P0, PT, R16, R11, PT ;  /* 0x0000000b1000720c */ /* 0x000fda0003f06070 */
[----:B0-----:R-:W-:Y:S05]  /*0390*/  @P0 BRA `(.L_x_4) ;  /* 0x0000000000140947 */ /* 0x001fea0003800000 */
[----:B------:R-:W-:Y:S01]  /*03a0*/  IMAD.WIDE.U32 R8, R11, 0x4, R6 ;  /* 0x000000040b087825 */ /* 0x000fe200078e0006 */
[----:B------:R-:W2:Y:S05]  /*03b0*/  LDG.E R3, desc[UR36][R6.64] ;  /* 0x0000002406037981 */ /* 0x000eaa000c1e1900 */
[----:B------:R-:W2:Y:S02]  /*03c0*/  LDG.E R8, desc[UR36][R8.64] ;  /* 0x0000002408087981 */ /* 0x000ea4000c1e1900 */
[----:B--2---:R-:W-:-:S05]  /*03d0*/  FADD R3, R8, R3 ;  /* 0x0000000308037221 */ /* 0x004fca0000000000 */
[----:B------:R0:W-:Y:S02]  /*03e0*/  STG.E desc[UR36][R6.64], R3 ;  /* 0x0000000306007986 */ /* 0x0001e4000c101924 */
.L_x_4:
[----:B------:R-:W-:Y:S01]  /*03f0*/  ISETP.GT.U32.AND P0, PT, R18, 0x3, PT ;  /* 0x000000031200780c */ /* 0x000fe20003f04070 */
[----:B------:R-:W-:Y:S05]  /*0400*/  WARPSYNC.ALL ;  /* 0x0000000000007948 */ /* 0x000fea0003800000 */
[----:B------:R-:W-:Y:S01]  /*0410*/  BAR.SYNC.DEFER_BLOCKING 0x0 ;  /* 0x0000000000007b1d */ /* 0x000fe20000010000 */
[----:B------:R-:W-:-:S06]  /*0420*/  IMAD.MOV.U32 R18, RZ, RZ, R11 ;  /* 0x000000ffff127224 */ /* 0x000fcc00078e000b */
[----:B------:R-:W-:Y:S05]  /*0430*/  @P0 BRA `(.L_x_5) ;  /* 0xfffffffc00cc0947 */ /* 0x000fea000383ffff */
.L_x_3:
[----:B------:R-:W-:-:S13]  /*0440*/  ISETP.NE.AND P0, PT, R16, RZ, PT ;  /* 0x000000ff1000720c */ /* 0x000fda0003f05270 */
[----:B------:R-:W-:Y:S05]  /*0450*/  @P0 EXIT ;  /* 0x000000000000094d */ /* 0x000fea0003800000 */
[----:B------:R-:W2:Y:S01]  /*0460*/  LDG.E R5, desc[UR36][R4.64] ;  /* 0x0000002404057981 */ /* 0x000ea2000c1e1900 */
[----:B0-----:R-:W0:Y:S02]  /*0470*/  LDC.64 R6, c[0x0][0x388] ;  /* 0x0000e200ff067b82 */ /* 0x001e240000000a00 */
[----:B0-----:R-:W-:-:S05]  /*0480*/  IMAD.WIDE.U32 R2, R2, 0x4, R6 ;  /* 0x0000000402027825 */ /* 0x001fca00078e0006 */
[----:B--2---:R-:W-:Y:S01]  /*0490*/  STG.E desc[UR36][R2.64], R5 ;  /* 0x0000000502007986 */ /* 0x004fe2000c101924 */
[----:B------:R-:W-:Y:S05]  /*04a0*/  EXIT ;  /* 0x000000000000794d */ /* 0x000fea0003800000 */
.L_x_6:
[----:B------:R-:W-:-:S00]  /*04b0*/  BRA `(.L_x_6) ;  /* 0xfffffffc00fc7947 */ /* 0x000fc0000383ffff */
[----:B------:R-:W-:-:S00]  /*04c0*/  NOP ;  /* 0x0000000000007918 */ /* 0x000fc00000000000 */
        /* <DEDUP_REMOVED lines=11> */
.L_x_12:


//--------------------- .text._Z41Sum_vec_on_GPU_without_shared_interleavedPfS_i --------------------------
	.section	.text._Z41Sum_vec_on_GPU_without_shared_interleavedPfS_i,"ax",@progbits
	.align	128
        .global         _Z41Sum_vec_on_GPU_without_shared_interleavedPfS_i
        .type           _Z41Sum_vec_on_GPU_without_shared_interleavedPfS_i,@function
        .size           _Z41Sum_vec_on_GPU_without_shared_interleavedPfS_i,(.L_x_13 - _Z41Sum_vec_on_GPU_without_shared_interleavedPfS_i)
        .other          _Z41Sum_vec_on_GPU_without_shared_interleavedPfS_i,@"STO_CUDA_ENTRY STV_DEFAULT"
_Z41Sum_vec_on_GPU_without_shared_interleavedPfS_i:
.text._Z41Sum_vec_on_GPU_without_shared_interleavedPfS_i:
[----:B------:R-:W0:Y:S01]  /*0000*/  LDC R1, c[0x0][0x37c] ;  /* 0x0000df00ff017b82 */ /* 0x000e220000000800 */
[----:B------:R-:W1:Y:S01]  /*0010*/  S2R R2, SR_CTAID.X ;  /* 0x0000000000027919 */ /* 0x000e620000002500 */
[----:B------:R-:W2:Y:S06]  /*0020*/  LDCU UR5, c[0x0][0x2fc] ;  /* 0x00005f80ff0577ac */ /* 0x000eac0008000800 */
[----:B------:R-:W3:Y:S01]  /*0030*/  LDC.64 R4, c[0x0][0x380] ;  /* 0x0000e000ff047b82 */ /* 0x000ee20000000a00 */
[----:B0-----:R-:W-:Y:S01]  /*0040*/  VIADD R1, R1, 0xffffffe0 ;  /* 0xffffffe001017836 */ /* 0x001fe20000000000 */
[----:B------:R-:W0:Y:S01]  /*0050*/  S2R R18, SR_TID.X ;  /* 0x0000000000127919 */ /* 0x000e220000002100 */
[----:B------:R-:W1:Y:S01]  /*0060*/  LDCU UR6, c[0x0][0x360] ;  /* 0x00006c00ff0677ac */ /* 0x000e620008000800 */
[----:B------:R-:W4:Y:S01]  /*0070*/  LDCU.64 UR36, c[0x0][0x358] ;  /* 0x00006b00ff2477ac */ /* 0x000f220008000a00 */
[----:B------:R-:W-:Y:S01]  /*0080*/  MOV R3, 0x0 ;  /* 0x0000000000037802 */ /* 0x000fe20000000f00 */
[----:B------:R-:W5:Y:S01]  /*0090*/  LDCU UR4, c[0x0][0x2f8] ;  /* 0x00005f00ff0477ac */ /* 0x000f620008000800 */
[----:B------:R-:W2:Y:S01]  /*00a0*/  LDCU.64 UR8, c[0x4][0x8] ;  /* 0x01000100ff0877ac */ /* 0x000ea20008000a00 */
[----:B-1----:R-:W-:-:S05]  /*00b0*/  IMAD R17, R2, UR6, RZ ;  /* 0x0000000602117c24 */ /* 0x002fca000f8e02ff */
[C---:B0-----:R-:W-:Y:S01]  /*00c0*/  IADD3 R19, PT, PT, R17.reuse, R18, RZ ;  /* 0x0000001211137210 */ /* 0x041fe20007ffe0ff */
[----:B---3--:R-:W-:-:S04]  /*00d0*/  IMAD.WIDE.U32 R16, R17, 0x4, R4 ;  /* 0x0000000411107825 */ /* 0x008fc800078e0004 */
[----:B------:R-:W-:Y:S01]  /*00e0*/  IMAD.WIDE R4, R19, 0x4, R4 ;  /* 0x0000000413047825 */ /* 0x000fe200078e0204 */
[----:B----4-:R-:W3:Y:S04]  /*00f0*/  LDG.E R0, desc[UR36][R16.64] ;  /* 0x0000002410007981 */ /* 0x010ee8000c1e1900 */
[----:B------:R0:W4:Y:S01]  /*0100*/  LDG.E R10, desc[UR36][R4.64] ;  /* 0x00000024040a7981 */ /* 0x000122000c1e1900 */
[----:B------:R1:W1:Y:S01]  /*0110*/  LDC.64 R12, c[0x4][R3] ;  /* 0x01000000030c7b82 */ /* 0x0002620000000a00 */
[----:B-----5:R-:W-:Y:S02]  /*0120*/  IADD3 R6, P0, PT, R1, UR4, RZ ;  /* 0x0000000401067c10 */ /* 0x020fe4000ff1e0ff */
[----:B------:R1:W-:Y:S01]  /*0130*/  STL [R1+0x8], R2 ;  /* 0x0000080201007387 */ /* 0x0003e20000100800 */
[----:B------:R-:W-:-:S02]  /*0140*/  MOV R22, UR6 ;  /* 0x0000000600167c02 */ /* 0x000fc40008000f00 */
[----:B--2---:R-:W-:Y:S01]  /*0150*/  IMAD.X R7, RZ, RZ, UR5, P0 ;  /* 0x00000005ff077e24 */ /* 0x004fe200080e06ff */
[----:B------:R2:W-:Y:S01]  /*0160*/  STL.64 [R1], R18 ;  /* 0x0000001201007387 */ /* 0x0005e20000100a00 */
[----:B0-----:R-:W-:Y:S01]  /*0170*/  IMAD.U32 R4, RZ, RZ, UR8 ;  /* 0x00000008ff047e24 */ /* 0x001fe2000f8e00ff */
[----:B------:R-:W-:Y:S01]  /*0180*/  MOV R5, UR9 ;  /* 0x0000000900057c02 */ /* 0x000fe20008000f00 */
[----:B---3--:R-:W-:Y:S08]  /*0190*/  F2F.F64.F32 R8, R0 ;  /* 0x0000000000087310 */ /* 0x008ff00000201800 */
[----:B----4-:R-:W0:Y:S02]  /*01a0*/  F2F.F64.F32 R10, R10 ;  /* 0x0000000a000a7310 */ /* 0x010e240000201800 */
[----:B01----:R2:W-:Y:S02]  /*01b0*/  STL.128 [R1+0x10], R8 ;  /* 0x0000100801007387 */ /* 0x0035e40000100c00 */
[----:B------:R-:W-:-:S07]  /*01c0*/  LEPC R20, `(.L_x_7) ;  /* 0x000000001014794e */ /* 0x000fce0000000000 */
[----:B--2---:R-:W-:Y:S05]  /*01d0*/  CALL.ABS.NOINC R12 ;  /* 0x000000000c007343 */ /* 0x004fea0003c00000 */
.L_x_7:
[----:B------:R-:W0:Y:S02]  /*01e0*/  LDCU UR4, c[0x0][0x390] ;  /* 0x00007200ff0477ac */ /* 0x000e240008000800 */
[----:B0-----:R-:W-:-:S13]  /*01f0*/  ISETP.GT.AND P0, PT, R19, UR4, PT ;  /* 0x0000000413007c0c */ /* 0x001fda000bf04270 */
[----:B------:R-:W-:Y:S05]  /*0200*/  @P0 EXIT ;  /* 0x000000000000094d */ /* 0x000fea0003800000 */
[----:B------:R-:W-:-:S13]  /*0210*/  ISETP.GE.U32.AND P0, PT, R22, 0x2, PT ;  /* 0x000000021600780c */ /* 0x000fda0003f06070 */
[----:B------:R-:W-:Y:S05]  /*0220*/  @!P0 BRA `(.L_x_8) ;  /* 0x0000000000388947 */ /* 0x000fea0003800000 */
[----:B------:R-:W-:-:S07]  /*0230*/  IMAD.WIDE.U32 R4, R18, 0x4, R16 ;  /* 0x0000000412047825 */ /* 0x000fce00078e0010 */
.L_x_10:
        /* <DEDUP_REMOVED lines=8> */
.L_x_9:
[----:B------:R-:W-:Y:S01]  /*02c0*/  ISETP.GT.U32.AND P0, PT, R22, 0x3, PT ;  /* 0x000000031600780c */ /* 0x000fe20003f04070 */
[----:B------:R-:W-:Y:S05]  /*02d0*/  WARPSYNC.ALL ;  /* 0x0000000000007948 */ /* 0x000fea0003800000 */
[----:B------:R-:W-:Y:S01]  /*02e0*/  BAR.SYNC.DEFER_BLOCKING 0x0 ;  /* 0x0000000000007b1d */ /* 0x000fe20000010000 */
[----:B------:R-:W-:-:S06]  /*02f0*/  IMAD.MOV.U32 R22, RZ, RZ, R9 ;  /* 0x000000ffff167224 */ /* 0x000fcc00078e0009 */
[----:B------:R-:W-:Y:S05]  /*0300*/  @P0 BRA `(.L_x_10) ;  /* 0xfffffffc00cc0947 */ /* 0x000fea000383ffff */
.L_x_8:
[----:B------:R-:W-:-:S13]  /*0310*/  ISETP.NE.AND P0, PT, R18, RZ, PT ;  /* 0x000000ff1200720c */ /* 0x000fda0003f05270 */
[----:B------:R-:W-:Y:S05]  /*0320*/  @P0 EXIT ;  /* 0x000000000000094d */ /* 0x000fea0003800000 */
[----:B------:R-:W2:Y:S01]  /*0330*/  LDG.E R17, desc[UR36][R16.64] ;  /* 0x0000002410117981 */ /* 0x000ea2000c1e1900 */
[----:B0-----:R-:W0:Y:S02]  /*0340*/  LDC.64 R4, c[0x0][0x388] ;  /* 0x0000e200ff047b82 */ /* 0x001e240000000a00 */
[----:B0-----:R-:W-:-:S05]  /*0350*/  IMAD.WIDE.U32 R2, R2, 0x4, R4 ;  /* 0x0000000402027825 */ /* 0x001fca00078e0004 */
[----:B--2---:R-:W-:Y:S01]  /*0360*/  STG.E desc[UR36][R2.64], R17 ;  /* 0x0000001102007986 */ /* 0x004fe2000c101924 */
[----:B------:R-:W-:Y:S05]  /*0370*/  EXIT ;  /* 0x000000000000794d */ /* 0x000fea0003800000 */
.L_x_11:
        /* <DEDUP_REMOVED lines=16> */
.L_x_13:


//--------------------- .nv.global.init           --------------------------
	.section	.nv.global.init,"aw",@progbits
.nv.global.init:
	.type		$str,@object
	.size		$str,(.L_0 - $str)
$str:
        /*0000*/ 	.byte	0x25, 0x64, 0x2c, 0x20, 0x25, 0x64, 0x2c, 0x20, 0x25, 0x64, 0x2c, 0x20, 0x25, 0x2e, 0x31, 0x66
        /*0010*/ 	.byte	0x2c, 0x20, 0x25, 0x2e, 0x31, 0x66, 0x0a, 0x00
.L_0:


//--------------------- .nv.shared._Z38Sum_vec_on_GPU_with_shared_interleavedPfS_i --------------------------
	.section	.nv.shared._Z38Sum_vec_on_GPU_with_shared_interleavedPfS_i,"aw",@nobits
	.sectionflags	@""
	.align	16
	.zero		1024


//--------------------- .nv.shared.reserved.0     --------------------------
	.section	.nv.shared.reserved.0,"aw",@nobits
	.weak		__nv_reservedSMEM_offset_0_alias
	.size		__nv_reservedSMEM_offset_0_alias, 0, 64
	.other		__nv_reservedSMEM_offset_0_alias,@"STO_CUDA_RESERVED_SHARED STV_DEFAULT"
__nv_reservedSMEM_offset_0_alias:
	.zero		0
	.zero		64


//--------------------- .nv.shared._Z41Sum_vec_on_GPU_without_shared_interleavedPfS_i --------------------------
	.section	.nv.shared._Z41Sum_vec_on_GPU_without_shared_interleavedPfS_i,"aw",@nobits
	.sectionflags	@""
	.align	16
	.zero		1024


//--------------------- .nv.constant0._Z38Sum_vec_on_GPU_with_shared_interleavedPfS_i --------------------------
	.section	.nv.constant0._Z38Sum_vec_on_GPU_with_shared_interleavedPfS_i,"a",@progbits
	.sectionflags	@""
	.align	4
.nv.constant0._Z38Sum_vec_on_GPU_with_shared_interleavedPfS_i:
	.zero		916


//--------------------- .nv.constant0._Z41Sum_vec_on_GPU_without_shared_interleavedPfS_i --------------------------
	.section	.nv.constant0._Z41Sum_vec_on_GPU_without_shared_interleavedPfS_i,"a",@progbits
	.sectionflags	@""
	.align	4
.nv.constant0._Z41Sum_vec_on_GPU_without_shared_interleavedPfS_i:
	.zero		916


//--------------------- SYMBOLS --------------------------

	.type		.nv.reservedSmem.offset0,@object
	.size		.nv.reservedSmem.offset0,0x4
	.type		.nv.reservedSmem.cap,@object
	.size		.nv.reservedSmem.cap,0x4
	.type		vprintf,@function
